//
// Generated by NVIDIA NVVM Compiler
//
// Compiler Build ID: CL-36424714
// Cuda compilation tools, release 13.0, V13.0.88
// Based on NVVM 20.0.0
//

.version 9.0
.target sm_100
.address_size 64

	// .globl	_Z17sum_arrays_kernelPfS_S_i
.extern .func  (.param .b32 func_retval0) vprintf
(
	.param .b64 vprintf_param_0,
	.param .b64 vprintf_param_1
)
;
.global .align 1 .b8 $str[27] = {98, 108, 111, 99, 107, 73, 100, 44, 32, 116, 104, 114, 101, 97, 100, 73, 100, 58, 32, 37, 100, 44, 32, 37, 100, 10};
.global .align 1 .b8 $str$1[36] = {98, 108, 111, 99, 107, 73, 100, 44, 32, 116, 104, 114, 101, 97, 100, 73, 100, 44, 32, 105, 110, 100, 58, 32, 37, 100, 44, 32, 37, 100, 44, 32, 37, 100, 10};

.visible .entry _Z17sum_arrays_kernelPfS_S_i(
	.param .u64 .ptr .align 1 _Z17sum_arrays_kernelPfS_S_i_param_0,
	.param .u64 .ptr .align 1 _Z17sum_arrays_kernelPfS_S_i_param_1,
	.param .u64 .ptr .align 1 _Z17sum_arrays_kernelPfS_S_i_param_2,
	.param .u32 _Z17sum_arrays_kernelPfS_S_i_param_3
)
{
	.local .align 8 .b8 	__local_depot0[16];
	.reg .b64 	%SP;
	.reg .b64 	%SPL;
	.reg .pred 	%p<3>;
	.reg .b32 	%r<19>;
	.reg .b32 	%f<4>;
	.reg .b64 	%rd<18>;

	mov.u64 	%SPL, __local_depot0;
	cvta.local.u64 	%SP, %SPL;
	ld.param.u64 	%rd5, [_Z17sum_arrays_kernelPfS_S_i_param_0];
	ld.param.u64 	%rd6, [_Z17sum_arrays_kernelPfS_S_i_param_1];
	ld.param.u64 	%rd7, [_Z17sum_arrays_kernelPfS_S_i_param_2];
	ld.param.u32 	%r12, [_Z17sum_arrays_kernelPfS_S_i_param_3];
	add.u64 	%rd8, %SP, 0;
	add.u64 	%rd1, %SPL, 0;
	mov.u32 	%r1, %ctaid.x;
	mov.u32 	%r2, %tid.x;
	st.local.v2.u32 	[%rd1], {%r1, %r2};
	mov.u64 	%rd9, $str;
	cvta.global.u64 	%rd10, %rd9;
	{ // callseq 0, 0
	.param .b64 param0;
	st.param.b64 	[param0], %rd10;
	.param .b64 param1;
	st.param.b64 	[param1], %rd8;
	.param .b32 retval0;
	call.uni (retval0), 
	vprintf, 
	(
	param0, 
	param1
	);
	ld.param.b32 	%r13, [retval0];
	} // callseq 0
	mov.u32 	%r7, %ntid.x;
	mad.lo.s32 	%r18, %r7, %r1, %r2;
	setp.ge.s32 	%p1, %r18, %r12;
	@%p1 bra 	$L__BB0_3;
	mov.u32 	%r15, %nctaid.x;
	mul.lo.s32 	%r9, %r7, %r15;
	cvta.to.global.u64 	%rd2, %rd5;
	cvta.to.global.u64 	%rd3, %rd6;
	cvta.to.global.u64 	%rd4, %rd7;
	mov.u64 	%rd11, $str$1;
$L__BB0_2:
	st.local.v2.u32 	[%rd1], {%r1, %r2};
	st.local.u32 	[%rd1+8], %r18;
	cvta.global.u64 	%rd12, %rd11;
	{ // callseq 1, 0
	.param .b64 param0;
	st.param.b64 	[param0], %rd12;
	.param .b64 param1;
	st.param.b64 	[param1], %rd8;
	.param .b32 retval0;
	call.uni (retval0), 
	vprintf, 
	(
	param0, 
	param1
	);
	ld.param.b32 	%r16, [retval0];
	} // callseq 1
	mul.wide.s32 	%rd14, %r18, 4;
	add.s64 	%rd15, %rd2, %rd14;
	ld.global.f32 	%f1, [%rd15];
	add.s64 	%rd16, %rd3, %rd14;
	ld.global.f32 	%f2, [%rd16];
	add.f32 	%f3, %f1, %f2;
	add.s64 	%rd17, %rd4, %rd14;
	st.global.f32 	[%rd17], %f3;
	add.s32 	%r18, %r18, %r9;
	setp.lt.s32 	%p2, %r18, %r12;
	@%p2 bra 	$L__BB0_2;
$L__BB0_3:
	ret;

}


// ===== COMPILED SASS (sm_100) =====

	.target	sm_100

	.elftype	@"ET_EXEC"


//--------------------- .note.nv.tkinfo           --------------------------
	.section	.note.nv.tkinfo,"",@"SHT_NOTE"
	.sectionflags	@"SHF_NOTE_NV_TKINFO"
	.tkinfo
        /*0018*/ 	.word	0x00000002
        /*0030*/ 	.string	""
        /*0030*/ 	.string	"ptxas"
        /*0030*/ 	.string	"Cuda compilation tools, release 13.0, V13.0.88"
        /*0030*/ 	.string	"Build cuda_13.0.r13.0/compiler.36424714_0"
        /*0030*/ 	.string	"-arch sm_100 -m 64 "



//--------------------- .note.nv.cuinfo           --------------------------
	.section	.note.nv.cuinfo,"",@"SHT_NOTE"
	.sectionflags	@"SHF_NOTE_NV_CUINFO"
        /*0018*/ 	.short	0x0002
        /*001a*/ 	.short	0x0064
        /*001c*/ 	.short	0x0082
	.zero		2


//--------------------- .nv.info                  --------------------------
	.section	.nv.info,"",@"SHT_CUDA_INFO"
	.align	4


	//----- nvinfo : EIATTR_REGCOUNT
	.align		4
        /*0000*/ 	.byte	0x04, 0x2f
        /*0002*/ 	.short	(.L_3 - .L_2)
	.align		4
.L_2:
        /*0004*/ 	.word	index@(_Z17sum_arrays_kernelPfS_S_i)
        /*0008*/ 	.word	0x0000001b


	//----- nvinfo : EIATTR_FRAME_SIZE
	.align		4
.L_3:
        /*000c*/ 	.byte	0x04, 0x11
        /*000e*/ 	.short	(.L_5 - .L_4)
	.align		4
.L_4:
        /*0010*/ 	.word	index@(_Z17sum_arrays_kernelPfS_S_i)
        /*0014*/ 	.word	0x00000010


	//----- nvinfo : EIATTR_MIN_STACK_SIZE
	.align		4
.L_5:
        /*0018*/ 	.byte	0x04, 0x12
        /*001a*/ 	.short	(.L_7 - .L_6)
	.align		4
.L_6:
        /*001c*/ 	.word	index@(_Z17sum_arrays_kernelPfS_S_i)
        /*0020*/ 	.word	0x00000010
.L_7:


//--------------------- .nv.compat                --------------------------
	.section	.nv.compat,"",@"SHT_CUDA_COMPAT_INFO"
	.align	4
        /*0000*/ 	.byte	0x02, 0x09, 0x00, 0x00, 0x02, 0x02, 0x01, 0x00, 0x02, 0x05, 0x05, 0x00, 0x03, 0x07, 0x01, 0x01
        /*0010*/ 	.byte	0x02, 0x03, 0x00, 0x00, 0x02, 0x06, 0x01, 0x00, 0x04, 0x0b, 0x08, 0x00, 0x09, 0x00, 0x00, 0x00
        /*0020*/ 	.byte	0x00, 0x00, 0x00, 0x00


//--------------------- .nv.info._Z17sum_arrays_kernelPfS_S_i --------------------------
	.section	.nv.info._Z17sum_arrays_kernelPfS_S_i,"",@"SHT_CUDA_INFO"
	.sectionflags	@""
	.align	4


	//----- nvinfo : EIATTR_CUDA_API_VERSION
	.align		4
        /*0000*/ 	.byte	0x04, 0x37
        /*0002*/ 	.short	(.L_9 - .L_8)
.L_8:
        /*0004*/ 	.word	0x00000082


	//----- nvinfo : EIATTR_KPARAM_INFO
	.align		4
.L_9:
        /*0008*/ 	.byte	0x04, 0x17
        /*000a*/ 	.short	(.L_11 - .L_10)
.L_10:
        /*000c*/ 	.word	0x00000000
        /*0010*/ 	.short	0x0003
        /*0012*/ 	.short	0x0018
        /*0014*/ 	.byte	0x00, 0xf0, 0x11, 0x00


	//----- nvinfo : EIATTR_KPARAM_INFO
	.align		4
.L_11:
        /*0018*/ 	.byte	0x04, 0x17
        /*001a*/ 	.short	(.L_13 - .L_12)
.L_12:
        /*001c*/ 	.word	0x00000000
        /*0020*/ 	.short	0x0002
        /*0022*/ 	.short	0x0010
        /*0024*/ 	.byte	0x00, 0xf5, 0x21, 0x00


	//----- nvinfo : EIATTR_KPARAM_INFO
	.align		4
.L_13:
        /*0028*/ 	.byte	0x04, 0x17
        /*002a*/ 	.short	(.L_15 - .L_14)
.L_14:
        /*002c*/ 	.word	0x00000000
        /*0030*/ 	.short	0x0001
        /*0032*/ 	.short	0x0008
        /*0034*/ 	.byte	0x00, 0xf5, 0x21, 0x00


	//----- nvinfo : EIATTR_KPARAM_INFO
	.align		4
.L_15:
        /*0038*/ 	.byte	0x04, 0x17
        /*003a*/ 	.short	(.L_17 - .L_16)
.L_16:
        /*003c*/ 	.word	0x00000000
        /*0040*/ 	.short	0x0000
        /*0042*/ 	.short	0x0000
        /*0044*/ 	.byte	0x00, 0xf5, 0x21, 0x00


	//----- nvinfo : EIATTR_SPARSE_MMA_MASK
	.align		4
.L_17:
        /*0048*/ 	.byte	0x03, 0x50
        /*004a*/ 	.short	0x0000


	//----- nvinfo : EIATTR_MAXREG_COUNT
	.align		4
        /*004c*/ 	.byte	0x03, 0x1b
        /*004e*/ 	.short	0x00ff


	//----- nvinfo : EIATTR_EXTERNS
	.align		4
        /*0050*/ 	.byte	0x04, 0x0f
        /*0052*/ 	.short	(.L_19 - .L_18)


	//   ....[0]....
	.align		4
.L_18:
        /*0054*/ 	.word	index@(vprintf)


	//----- nvinfo : EIATTR_MERCURY_ISA_VERSION
	.align		4
.L_19:
        /*0058*/ 	.byte	0x03, 0x5f
        /*005a*/ 	.short	0x0101


	//----- nvinfo : EIATTR_VRC_CTA_INIT_COUNT
	.align		4
        /*005c*/ 	.byte	0x02, 0x4a
	.zero		1
	.zero		1


	//----- nvinfo : EIATTR_SYSCALL_OFFSETS
	.align		4
        /*0060*/ 	.byte	0x04, 0x46
        /*0062*/ 	.short	(.L_21 - .L_20)


	//   ....[0]....
.L_20:
        /*0064*/ 	.word	0x00000120


	//   ....[1]....
        /*0068*/ 	.word	0x00000250


	//----- nvinfo : EIATTR_EXIT_INSTR_OFFSETS
	.align		4
.L_21:
        /*006c*/ 	.byte	0x04, 0x1c
        /*006e*/ 	.short	(.L_23 - .L_22)


	//   ....[0]....
.L_22:
        /*0070*/ 	.word	0x00000170


	//   ....[1]....
        /*0074*/ 	.word	0x00000370


	//----- nvinfo : EIATTR_CRS_STACK_SIZE
	.align		4
.L_23:
        /*0078*/ 	.byte	0x04, 0x1e
        /*007a*/ 	.short	(.L_25 - .L_24)
.L_24:
        /*007c*/ 	.word	0x00000000


	//----- nvinfo : EIATTR_CBANK_PARAM_SIZE
	.align		4
.L_25:
        /*0080*/ 	.byte	0x03, 0x19
        /*0082*/ 	.short	0x001c


	//----- nvinfo : EIATTR_PARAM_CBANK
	.align		4
        /*0084*/ 	.byte	0x04, 0x0a
        /*0086*/ 	.short	(.L_27 - .L_26)
	.align		4
.L_26:
        /*0088*/ 	.word	index@(.nv.constant0._Z17sum_arrays_kernelPfS_S_i)
        /*008c*/ 	.short	0x0380
        /*008e*/ 	.short	0x001c


	//----- nvinfo : EIATTR_SW_WAR
	.align		4
.L_27:
        /*0090*/ 	.byte	0x04, 0x36
        /*0092*/ 	.short	(.L_29 - .L_28)
.L_28:
        /*0094*/ 	.word	0x00000008
.L_29:


//--------------------- .nv.callgraph             --------------------------
	.section	.nv.callgraph,"",@"SHT_CUDA_CALLGRAPH"
	.align	4
	.sectionentsize	8
	.align		4
        /*0000*/ 	.word	0x00000000
	.align		4
        /*0004*/ 	.word	0xffffffff
	.align		4
        /*0008*/ 	.word	index@(_Z17sum_arrays_kernelPfS_S_i)
	.align		4
        /*000c*/ 	.word	index@(vprintf)
	.align		4
        /*0010*/ 	.word	0x00000000
	.align		4
        /*0014*/ 	.word	0xfffffffe
	.align		4
        /*0018*/ 	.word	0x00000000
	.align		4
        /*001c*/ 	.word	0xfffffffd
	.align		4
        /*0020*/ 	.word	0x00000000
	.align		4
        /*0024*/ 	.word	0xfffffffc


//--------------------- .nv.constant4             --------------------------
	.section	.nv.constant4,"a",@progbits
	.align	8
	.align		8
.nv.constant4:
        /*0000*/ 	.dword	vprintf
	.align		8
        /*0008*/ 	.dword	$str
	.align		8
        /*0010*/ 	.dword	$str$1


//--------------------- .text._Z17sum_arrays_kernelPfS_S_i --------------------------
	.section	.text._Z17sum_arrays_kernelPfS_S_i,"ax",@progbits
	.align	128
        .global         _Z17sum_arrays_kernelPfS_S_i
        .type           _Z17sum_arrays_kernelPfS_S_i,@function
        .size           _Z17sum_arrays_kernelPfS_S_i,(.L_x_4 - _Z17sum_arrays_kernelPfS_S_i)
        .other          _Z17sum_arrays_kernelPfS_S_i,@"STO_CUDA_ENTRY STV_DEFAULT"
_Z17sum_arrays_kernelPfS_S_i:
.text._Z17sum_arrays_kernelPfS_S_i:
[----:B------:R-:W0:Y:S01]  /*0000*/  LDC R1, c[0x0][0x37c] ;  /* 0x0000df00ff017b82 */ /* 0x000e220000000800 */
[----:B------:R-:W1:Y:S01]  /*0010*/  S2R R18, SR_CTAID.X ;  /* 0x0000000000127919 */ /* 0x000e620000002500 */
[----:B------:R-:W2:Y:S01]  /*0020*/  LDCU UR4, c[0x0][0x2f8] ;  /* 0x00005f00ff0477ac */ /* 0x000ea20008000800 */
[----:B0-----:R-:W-:Y:S01]  /*0030*/  VIADD R1, R1, 0xfffffff0 ;  /* 0xfffffff001017836 */ /* 0x001fe20000000000 */
[----:B------:R-:W-:Y:S01]  /*0040*/  MOV R0, 0x0 ;  /* 0x0000000000007802 */ /* 0x000fe20000000f00 */
[----:B------:R-:W1:Y:S01]  /*0050*/  S2R R19, SR_TID.X ;  /* 0x0000000000137919 */ /* 0x000e620000002100 */
[----:B------:R-:W0:Y:S02]  /*0060*/  LDCU UR5, c[0x0][0x2fc] ;  /* 0x00005f80ff0577ac */ /* 0x000e240008000800 */
[----:B------:R3:W4:Y:S01]  /*0070*/  LDC.64 R8, c[0x4][R0] ;  /* 0x0100000000087b82 */ /* 0x0007220000000a00 */
[----:B------:R-:W5:Y:S01]  /*0080*/  LDCU.64 UR6, c[0x4][0x8] ;  /* 0x01000100ff0677ac */ /* 0x000f620008000a00 */
[----:B------:R-:W1:Y:S01]  /*0090*/  LDCU UR36, c[0x0][0x398] ;  /* 0x00007300ff2477ac */ /* 0x000e620008000800 */
[----:B--2---:R-:W-:-:S04]  /*00a0*/  IADD3 R22, P0, PT, R1, UR4, RZ ;  /* 0x0000000401167c10 */ /* 0x004fc8000ff1e0ff */
[----:B0-----:R-:W-:Y:S01]  /*00b0*/  IADD3.X R2, PT, PT, RZ, UR5, RZ, P0, !PT ;  /* 0x00000005ff027c10 */ /* 0x001fe200087fe4ff */
[----:B------:R-:W-:Y:S02]  /*00c0*/  IMAD.MOV.U32 R6, RZ, RZ, R22 ;  /* 0x000000ffff067224 */ /* 0x000fe400078e0016 */
[----:B-----5:R-:W-:Y:S01]  /*00d0*/  IMAD.U32 R4, RZ, RZ, UR6 ;  /* 0x00000006ff047e24 */ /* 0x020fe2000f8e00ff */
[----:B------:R-:W-:Y:S01]  /*00e0*/  MOV R7, R2 ;  /* 0x0000000200077202 */ /* 0x000fe20000000f00 */
[----:B------:R-:W-:Y:S01]  /*00f0*/  IMAD.U32 R5, RZ, RZ, UR7 ;  /* 0x00000007ff057e24 */ /* 0x000fe2000f8e00ff */
[----:B-1----:R3:W-:Y:S06]  /*0100*/  STL.64 [R1], R18 ;  /* 0x0000001201007387 */ /* 0x0027ec0000100a00 */
[----:B------:R-:W-:-:S07]  /*0110*/  LEPC R20, `(.L_x_0) ;  /* 0x000000001014794e */ /* 0x000fce0000000000 */
[----:B---34-:R-:W-:Y:S05]  /*0120*/  CALL.ABS.NOINC R8 ;  /* 0x0000000008007343 */ /* 0x018fea0003c00000 */
.L_x_0:
[----:B------:R-:W0:Y:S01]  /*0130*/  LDC R23, c[0x0][0x360] ;  /* 0x0000d800ff177b82 */ /* 0x000e220000000800 */
[----:B------:R-:W1:Y:S01]  /*0140*/  LDCU UR4, c[0x0][0x398] ;  /* 0x00007300ff0477ac */ /* 0x000e620008000800 */
[----:B0-----:R-:W-:-:S05]  /*0150*/  IMAD R24, R18, R23, R19 ;  /* 0x0000001712187224 */ /* 0x001fca00078e0213 */
[----:B-1----:R-:W-:-:S13]  /*0160*/  ISETP.GE.AND P0, PT, R24, UR4, PT ;  /* 0x0000000418007c0c */ /* 0x002fda000bf06270 */
[----:B------:R-:W-:Y:S05]  /*0170*/  @P0 EXIT ;  /* 0x000000000000094d */ /* 0x000fea0003800000 */
[----:B------:R-:W0:Y:S01]  /*0180*/  LDC.64 R16, c[0x0][0x358] ;  /* 0x0000d600ff107b82 */ /* 0x000e220000000a00 */
[----:B------:R-:W1:Y:S02]  /*0190*/  LDCU UR4, c[0x0][0x370] ;  /* 0x00006e00ff0477ac */ /* 0x000e640008000800 */
[----:B-1----:R-:W-:-:S07]  /*01a0*/  IMAD R23, R23, UR4, RZ ;  /* 0x0000000417177c24 */ /* 0x002fce000f8e02ff */
.L_x_2:
[----:B------:R-:W-:Y:S01]  /*01b0*/  MOV R0, 0x0 ;  /* 0x0000000000007802 */ /* 0x000fe20000000f00 */
[----:B-1----:R1:W-:Y:S01]  /*01c0*/  STL.64 [R1], R18 ;  /* 0x0000001201007387 */ /* 0x0023e20000100a00 */
[----:B------:R-:W2:Y:S01]  /*01d0*/  LDCU.64 UR4, c[0x4][0x10] ;  /* 0x01000200ff0477ac */ /* 0x000ea20008000a00 */
[----:B------:R-:W-:Y:S01]  /*01e0*/  MOV R6, R22 ;  /* 0x0000001600067202 */ /* 0x000fe20000000f00 */
[----:B------:R1:W3:Y:S01]  /*01f0*/  LDC.64 R8, c[0x4][R0] ;  /* 0x0100000000087b82 */ /* 0x0002e20000000a00 */
[----:B------:R1:W-:Y:S01]  /*0200*/  STL [R1+0x8], R24 ;  /* 0x0000081801007387 */ /* 0x0003e20000100800 */
[----:B------:R-:W-:Y:S02]  /*0210*/  IMAD.MOV.U32 R7, RZ, RZ, R2 ;  /* 0x000000ffff077224 */ /* 0x000fe400078e0002 */
[----:B--2---:R-:W-:Y:S02]  /*0220*/  IMAD.U32 R4, RZ, RZ, UR4 ;  /* 0x00000004ff047e24 */ /* 0x004fe4000f8e00ff */
[----:B-1----:R-:W-:-:S07]  /*0230*/  IMAD.U32 R5, RZ, RZ, UR5 ;  /* 0x00000005ff057e24 */ /* 0x002fce000f8e00ff */
[----:B------:R-:W-:-:S07]  /*0240*/  LEPC R20, `(.L_x_1) ;  /* 0x000000001014794e */ /* 0x000fce0000000000 */
[----:B0--3--:R-:W-:Y:S05]  /*0250*/  CALL.ABS.NOINC R8 ;  /* 0x0000000008007343 */ /* 0x009fea0003c00000 */
.L_x_1:
[----:B------:R-:W0:Y:S01]  /*0260*/  LDC.64 R4, c[0x0][0x380] ;  /* 0x0000e000ff047b82 */ /* 0x000e220000000a00 */
[C---:B------:R-:W-:Y:S02]  /*0270*/  R2UR UR4, R16.reuse ;  /* 0x00000000100472ca */ /* 0x040fe400000e0000 */
[C---:B------:R-:W-:Y:S02]  /*0280*/  R2UR UR5, R17.reuse ;  /* 0x00000000110572ca */ /* 0x040fe400000e0000 */
[----:B------:R-:W-:Y:S02]  /*0290*/  R2UR UR6, R16 ;  /* 0x00000000100672ca */ /* 0x000fe400000e0000 */
[----:B------:R-:W-:Y:S01]  /*02a0*/  R2UR UR7, R17 ;  /* 0x00000000110772ca */ /* 0x000fe200000e0000 */
[----:B------:R-:W1:Y:S08]  /*02b0*/  LDC.64 R6, c[0x0][0x388] ;  /* 0x0000e200ff067b82 */ /* 0x000e700000000a00 */
[----:B------:R-:W2:Y:S01]  /*02c0*/  LDC.64 R8, c[0x0][0x390] ;  /* 0x0000e400ff087b82 */ /* 0x000ea20000000a00 */
[----:B0-----:R-:W-:-:S06]  /*02d0*/  IMAD.WIDE R4, R24, 0x4, R4 ;  /* 0x0000000418047825 */ /* 0x001fcc00078e0204 */
[----:B------:R-:W3:Y:S01]  /*02e0*/  LDG.E R4, desc[UR4][R4.64] ;  /* 0x0000000404047981 */ /* 0x000ee2000c1e1900 */
[----:B-1----:R-:W-:-:S06]  /*02f0*/  IMAD.WIDE R6, R24, 0x4, R6 ;  /* 0x0000000418067825 */ /* 0x002fcc00078e0206 */
[----:B------:R-:W3:Y:S01]  /*0300*/  LDG.E R7, desc[UR6][R6.64] ;  /* 0x0000000606077981 */ /* 0x000ee2000c1e1900 */
[----:B--2---:R-:W-:Y:S01]  /*0310*/  IMAD.WIDE R8, R24, 0x4, R8 ;  /* 0x0000000418087825 */ /* 0x004fe200078e0208 */
[----:B------:R-:W-:-:S04]  /*0320*/  IADD3 R24, PT, PT, R23, R24, RZ ;  /* 0x0000001817187210 */ /* 0x000fc80007ffe0ff */
[----:B------:R-:W-:Y:S01]  /*0330*/  ISETP.GE.AND P0, PT, R24, UR36, PT ;  /* 0x0000002418007c0c */ /* 0x000fe2000bf06270 */
[----:B---3--:R-:W-:-:S05]  /*0340*/  FADD R3, R4, R7 ;  /* 0x0000000704037221 */ /* 0x008fca0000000000 */
[----:B------:R1:W-:Y:S07]  /*0350*/  STG.E desc[UR4][R8.64], R3 ;  /* 0x0000000308007986 */ /* 0x0003ee000c101904 */
[----:B------:R-:W-:Y:S05]  /*0360*/  @!P0 BRA `(.L_x_2) ;  /* 0xfffffffc00908947 */ /* 0x000fea000383ffff */
[----:B------:R-:W-:Y:S05]  /*0370*/  EXIT ;  /* 0x000000000000794d */ /* 0x000fea0003800000 */
.L_x_3:
[----:B------:R-:W-:-:S00]  /*0380*/  BRA `(.L_x_3) ;  /* 0xfffffffc00fc7947 */ /* 0x000fc0000383ffff */
[----:B------:R-:W-:-:S00]  /*0390*/  NOP ;  /* 0x0000000000007918 */ /* 0x000fc00000000000 */
        /* <DEDUP_REMOVED lines=14> */
.L_x_4:


//--------------------- .nv.global.init           --------------------------
	.section	.nv.global.init,"aw",@progbits
.nv.global.init:
	.type		$str,@object
	.size		$str,($str$1 - $str)
$str:
        /*0000*/ 	.byte	0x62, 0x6c, 0x6f, 0x63, 0x6b, 0x49, 0x64, 0x2c, 0x20, 0x74, 0x68, 0x72, 0x65, 0x61, 0x64, 0x49
        /*0010*/ 	.byte	0x64, 0x3a, 0x20, 0x25, 0x64, 0x2c, 0x20, 0x25, 0x64, 0x0a, 0x00
	.type		$str$1,@object
	.size		$str$1,(.L_1 - $str$1)
$str$1:
        /*001b*/ 	.byte	0x62, 0x6c, 0x6f, 0x63, 0x6b, 0x49, 0x64, 0x2c, 0x20, 0x74, 0x68, 0x72, 0x65, 0x61, 0x64, 0x49
        /*002b*/ 	.byte	0x64, 0x2c, 0x20, 0x69, 0x6e, 0x64, 0x3a, 0x20, 0x25, 0x64, 0x2c, 0x20, 0x25, 0x64, 0x2c, 0x20
        /*003b*/ 	.byte	0x25, 0x64, 0x0a, 0x00
.L_1:


//--------------------- .nv.shared.reserved.0     --------------------------
	.section	.nv.shared.reserved.0,"aw",@nobits
	.weak		__nv_reservedSMEM_offset_0_alias
	.size		__nv_reservedSMEM_offset_0_alias, 0, 64
	.other		__nv_reservedSMEM_offset_0_alias,@"STO_CUDA_RESERVED_SHARED STV_DEFAULT"
__nv_reservedSMEM_offset_0_alias:
	.zero		0
	.zero		64


//--------------------- .nv.constant0._Z17sum_arrays_kernelPfS_S_i --------------------------
	.section	.nv.constant0._Z17sum_arrays_kernelPfS_S_i,"a",@progbits
	.sectionflags	@""
	.align	4
.nv.constant0._Z17sum_arrays_kernelPfS_S_i:
	.zero		924


//--------------------- SYMBOLS --------------------------

	.type		.nv.reservedSmem.offset0,@object
	.size		.nv.reservedSmem.offset0,0x4
	.type		vprintf,@function
